	.headerflags	@"EF_CUDA_TEXMODE_UNIFIED EF_CUDA_64BIT_ADDRESS EF_CUDA_ACCELERATORS EF_CUDA_SM90 EF_CUDA_VIRTUAL_SM(EF_CUDA_SM90)"
	.elftype	@"ET_EXEC"


//--------------------- .nv.info                  --------------------------
	.section	.nv.info,"",@"SHT_CUDA_INFO"
	.align	4


	//----- nvinfo : EIATTR_REGCOUNT
	.align		4
        /*0000*/ 	.byte	0x04, 0x2f
        /*0002*/ 	.short	(.L_1 - .L_0)
	.align		4
.L_0:
        /*0004*/ 	.word	index@(triton_poi_fused_add_cat_12)
        /*0008*/ 	.word	0x0000001c


	//----- nvinfo : EIATTR_MIN_STACK_SIZE
	.align		4
.L_1:
        /*000c*/ 	.byte	0x04, 0x12
        /*000e*/ 	.short	(.L_3 - .L_2)
	.align		4
.L_2:
        /*0010*/ 	.word	index@(triton_poi_fused_add_cat_12)
        /*0014*/ 	.word	0x00000000


	//----- nvinfo : EIATTR_FRAME_SIZE
	.align		4
.L_3:
        /*0018*/ 	.byte	0x04, 0x11
        /*001a*/ 	.short	(.L_5 - .L_4)
	.align		4
.L_4:
        /*001c*/ 	.word	index@(triton_poi_fused_add_cat_12)
        /*0020*/ 	.word	0x00000000


	//----- nvinfo : EIATTR_MIN_STACK_SIZE
	.align		4
.L_5:
        /*0024*/ 	.byte	0x04, 0x12
        /*0026*/ 	.short	(.L_7 - .L_6)
	.align		4
.L_6:
        /*0028*/ 	.word	index@(triton_poi_fused_add_cat_12)
        /*002c*/ 	.word	0x00000000
.L_7:


//--------------------- .nv.info.triton_poi_fused_add_cat_12 --------------------------
	.section	.nv.info.triton_poi_fused_add_cat_12,"",@"SHT_CUDA_INFO"
	.sectionflags	@""
	.align	4


	//----- nvinfo : EIATTR_CUDA_API_VERSION
	.align		4
        /*0000*/ 	.byte	0x04, 0x37
        /*0002*/ 	.short	(.L_9 - .L_8)
.L_8:
        /*0004*/ 	.word	0x0000007c


	//----- nvinfo : EIATTR_KPARAM_INFO
	.align		4
.L_9:
        /*0008*/ 	.byte	0x04, 0x17
        /*000a*/ 	.short	(.L_11 - .L_10)
.L_10:
        /*000c*/ 	.word	0x00000000
        /*0010*/ 	.short	0x0007
        /*0012*/ 	.short	0x0038
        /*0014*/ 	.byte	0x00, 0xf0, 0x11, 0x00


	//----- nvinfo : EIATTR_KPARAM_INFO
	.align		4
.L_11:
        /*0018*/ 	.byte	0x04, 0x17
        /*001a*/ 	.short	(.L_13 - .L_12)
.L_12:
        /*001c*/ 	.word	0x00000000
        /*0020*/ 	.short	0x0006
        /*0022*/ 	.short	0x0030
        /*0024*/ 	.byte	0x00, 0xf4, 0x21, 0x00


	//----- nvinfo : EIATTR_KPARAM_INFO
	.align		4
.L_13:
        /*0028*/ 	.byte	0x04, 0x17
        /*002a*/ 	.short	(.L_15 - .L_14)
.L_14:
        /*002c*/ 	.word	0x00000000
        /*0030*/ 	.short	0x0005
        /*0032*/ 	.short	0x0028
        /*0034*/ 	.byte	0x00, 0xf4, 0x21, 0x00


	//----- nvinfo : EIATTR_KPARAM_INFO
	.align		4
.L_15:
        /*0038*/ 	.byte	0x04, 0x17
        /*003a*/ 	.short	(.L_17 - .L_16)
.L_16:
        /*003c*/ 	.word	0x00000000
        /*0040*/ 	.short	0x0004
        /*0042*/ 	.short	0x0020
        /*0044*/ 	.byte	0x00, 0xf4, 0x21, 0x00


	//----- nvinfo : EIATTR_KPARAM_INFO
	.align		4
.L_17:
        /*0048*/ 	.byte	0x04, 0x17
        /*004a*/ 	.short	(.L_19 - .L_18)
.L_18:
        /*004c*/ 	.word	0x00000000
        /*0050*/ 	.short	0x0003
        /*0052*/ 	.short	0x0018
        /*0054*/ 	.byte	0x00, 0xf4, 0x21, 0x00


	//----- nvinfo : EIATTR_KPARAM_INFO
	.align		4
.L_19:
        /*0058*/ 	.byte	0x04, 0x17
        /*005a*/ 	.short	(.L_21 - .L_20)
.L_20:
        /*005c*/ 	.word	0x00000000
        /*0060*/ 	.short	0x0002
        /*0062*/ 	.short	0x0010
        /*0064*/ 	.byte	0x00, 0xf4, 0x21, 0x00


	//----- nvinfo : EIATTR_KPARAM_INFO
	.align		4
.L_21:
        /*0068*/ 	.byte	0x04, 0x17
        /*006a*/ 	.short	(.L_23 - .L_22)
.L_22:
        /*006c*/ 	.word	0x00000000
        /*0070*/ 	.short	0x0001
        /*0072*/ 	.short	0x0008
        /*0074*/ 	.byte	0x00, 0xf4, 0x21, 0x00


	//----- nvinfo : EIATTR_KPARAM_INFO
	.align		4
.L_23:
        /*0078*/ 	.byte	0x04, 0x17
        /*007a*/ 	.short	(.L_25 - .L_24)
.L_24:
        /*007c*/ 	.word	0x00000000
        /*0080*/ 	.short	0x0000
        /*0082*/ 	.short	0x0000
        /*0084*/ 	.byte	0x00, 0xf4, 0x21, 0x00


	//----- nvinfo : EIATTR_SPARSE_MMA_MASK
	.align		4
.L_25:
        /*0088*/ 	.byte	0x03, 0x50
        /*008a*/ 	.short	0x0000


	//----- nvinfo : EIATTR_MAXREG_COUNT
	.align		4
        /*008c*/ 	.byte	0x03, 0x1b
        /*008e*/ 	.short	0x00ff


	//----- nvinfo : EIATTR_EXIT_INSTR_OFFSETS
	.align		4
        /*0090*/ 	.byte	0x04, 0x1c
        /*0092*/ 	.short	(.L_27 - .L_26)


	//   ....[0]....
.L_26:
        /*0094*/ 	.word	0x000005e0


	//----- nvinfo : EIATTR_REQNTID
	.align		4
.L_27:
        /*0098*/ 	.byte	0x04, 0x10
        /*009a*/ 	.short	(.L_29 - .L_28)
.L_28:
        /*009c*/ 	.word	0x00000080
        /*00a0*/ 	.word	0x00000001
        /*00a4*/ 	.word	0x00000001


	//----- nvinfo : EIATTR_CBANK_PARAM_SIZE
	.align		4
.L_29:
        /*00a8*/ 	.byte	0x03, 0x19
        /*00aa*/ 	.short	0x003c


	//----- nvinfo : EIATTR_PARAM_CBANK
	.align		4
        /*00ac*/ 	.byte	0x04, 0x0a
        /*00ae*/ 	.short	(.L_31 - .L_30)
	.align		4
.L_30:
        /*00b0*/ 	.word	index@(.nv.constant0.triton_poi_fused_add_cat_12)
        /*00b4*/ 	.short	0x0210
        /*00b6*/ 	.short	0x003c


	//----- nvinfo : EIATTR_SW_WAR
	.align		4
.L_31:
        /*00b8*/ 	.byte	0x04, 0x36
        /*00ba*/ 	.short	(.L_33 - .L_32)
.L_32:
        /*00bc*/ 	.word	0x00000008
.L_33:


//--------------------- .nv.callgraph             --------------------------
	.section	.nv.callgraph,"",@"SHT_CUDA_CALLGRAPH"
	.align	4
	.sectionentsize	8
	.align		4
        /*0000*/ 	.word	0x00000000
	.align		4
        /*0004*/ 	.word	0xffffffff
	.align		4
        /*0008*/ 	.word	0x00000000
	.align		4
        /*000c*/ 	.word	0xfffffffe
	.align		4
        /*0010*/ 	.word	0x00000000
	.align		4
        /*0014*/ 	.word	0xfffffffd
	.align		4
        /*0018*/ 	.word	0x00000000
	.align		4
        /*001c*/ 	.word	0xfffffffc


//--------------------- .text.triton_poi_fused_add_cat_12 --------------------------
	.section	.text.triton_poi_fused_add_cat_12,"ax",@progbits
	.align	128
        .global         triton_poi_fused_add_cat_12
        .type           triton_poi_fused_add_cat_12,@function
        .size           triton_poi_fused_add_cat_12,(.L_x_1 - triton_poi_fused_add_cat_12)
        .other          triton_poi_fused_add_cat_12,@"STO_CUDA_ENTRY STV_DEFAULT"
triton_poi_fused_add_cat_12:
.text.triton_poi_fused_add_cat_12:
[----:B------:R-:W-:Y:S01]  /*0000*/  LDC R1, c[0x0][0x28] ;  /* 0x00000a00ff017b82 */ /* 0x000fe20000000800 */
[----:B------:R-:W1:Y:S01]  /*0010*/  S2R R13, SR_TID.X ;  /* 0x00000000000d7919 */ /* 0x000e620000002100 */
[----:B------:R-:W-:Y:S01]  /*0020*/  ULDC.64 UR4, c[0x0][0x230] ;  /* 0x00008c0000047ab9 */ /* 0x000fe20000000a00 */
[----:B------:R-:W-:Y:S01]  /*0030*/  ULDC.64 UR6, c[0x0][0x220] ;  /* 0x0000880000067ab9 */ /* 0x000fe20000000a00 */
[----:B------:R-:W-:Y:S01]  /*0040*/  ULDC.64 UR8, c[0x0][0x228] ;  /* 0x00008a0000087ab9 */ /* 0x000fe20000000a00 */
[----:B------:R-:W2:Y:S01]  /*0050*/  S2R R0, SR_CTAID.X ;  /* 0x0000000000007919 */ /* 0x000ea20000002500 */
[----:B------:R-:W-:Y:S01]  /*0060*/  CS2R R14, SRZ ;  /* 0x00000000000e7805 */ /* 0x000fe2000001ff00 */
[----:B------:R-:W-:Y:S01]  /*0070*/  IMAD.MOV.U32 R16, RZ, RZ, RZ ;  /* 0x000000ffff107224 */ /* 0x000fe200078e00ff */
[----:B-1----:R-:W-:-:S05]  /*0080*/  LOP3.LUT R13, R13, 0x7f, RZ, 0xc0, !PT ;  /* 0x0000007f0d0d7812 */ /* 0x002fca00078ec0ff */
[----:B--2---:R-:W-:-:S05]  /*0090*/  IMAD R13, R0, 0x80, R13 ;  /* 0x00000080000d7824 */ /* 0x004fca00078e020d */
[----:B------:R-:W-:-:S04]  /*00a0*/  SHF.R.S32.HI R12, RZ, 0x1f, R13 ;  /* 0x0000001fff0c7819 */ /* 0x000fc8000001140d */
[CC--:B------:R-:W-:Y:S02]  /*00b0*/  LEA.HI R0, R12.reuse, R13.reuse, RZ, 0x6 ;  /* 0x0000000d0c007211 */ /* 0x0c0fe400078f30ff */
[----:B------:R-:W-:Y:S02]  /*00c0*/  LEA.HI R12, R12, R13, RZ, 0xd ;  /* 0x0000000d0c0c7211 */ /* 0x000fe400078f68ff */
[----:B------:R-:W-:Y:S02]  /*00d0*/  SHF.R.S32.HI R2, RZ, 0x6, R0 ;  /* 0x00000006ff027819 */ /* 0x000fe40000011400 */
[----:B------:R-:W-:Y:S02]  /*00e0*/  LOP3.LUT R0, R0, 0xffffffc0, RZ, 0xc0, !PT ;  /* 0xffffffc000007812 */ /* 0x000fe400078ec0ff */
[----:B------:R-:W-:Y:S02]  /*00f0*/  LEA.HI R3, R2, R2, RZ, 0x7 ;  /* 0x0000000202037211 */ /* 0x000fe400078f38ff */
[----:B------:R-:W-:Y:S01]  /*0100*/  SHF.R.S32.HI R17, RZ, 0xd, R12 ;  /* 0x0000000dff117819 */ /* 0x000fe2000001140c */
[----:B------:R-:W-:Y:S01]  /*0110*/  IMAD.IADD R0, R13, 0x1, -R0 ;  /* 0x000000010d007824 */ /* 0x000fe200078e0a00 */
[----:B------:R-:W-:-:S03]  /*0120*/  LOP3.LUT R3, R3, 0xffffff80, RZ, 0xc0, !PT ;  /* 0xffffff8003037812 */ /* 0x000fc600078ec0ff */
[----:B------:R-:W-:Y:S02]  /*0130*/  IMAD R5, R17, 0x640, R0 ;  /* 0x0000064011057824 */ /* 0x000fe400078e0200 */
[----:B------:R-:W-:-:S03]  /*0140*/  IMAD.IADD R3, R2, 0x1, -R3 ;  /* 0x0000000102037824 */ /* 0x000fc600078e0a03 */
[----:B------:R-:W-:Y:S01]  /*0150*/  SHF.R.S32.HI R7, RZ, 0x1f, R5 ;  /* 0x0000001fff077819 */ /* 0x000fe20000011405 */
[C---:B------:R-:W-:Y:S01]  /*0160*/  IMAD.SHL.U32 R0, R3.reuse, 0x40, RZ ;  /* 0x0000004003007824 */ /* 0x040fe200078e00ff */
[C---:B------:R-:W-:Y:S01]  /*0170*/  ISETP.GT.AND P2, PT, R3.reuse, 0x66, PT ;  /* 0x000000660300780c */ /* 0x040fe20003f44270 */
[C---:B------:R-:W-:Y:S02]  /*0180*/  VIADD R2, R3.reuse, 0xffffffb2 ;  /* 0xffffffb203027836 */ /* 0x040fe40000000000 */
[C---:B------:R-:W-:Y:S01]  /*0190*/  VIADD R4, R3.reuse, 0xffffffcb ;  /* 0xffffffcb03047836 */ /* 0x040fe20000000000 */
[----:B------:R-:W-:Y:S02]  /*01a0*/  IADD3 R5, P0, R0, R5, RZ ;  /* 0x0000000500057210 */ /* 0x000fe40007f1e0ff */
[----:B------:R-:W-:Y:S01]  /*01b0*/  ISETP.GE.U32.AND P1, PT, R2, 0x19, PT ;  /* 0x000000190200780c */ /* 0x000fe20003f26070 */
[----:B------:R-:W-:Y:S01]  /*01c0*/  VIADD R2, R3, 0xffffffe4 ;  /* 0xffffffe403027836 */ /* 0x000fe20000000000 */
[----:B------:R-:W-:Y:S01]  /*01d0*/  LEA.HI.X.SX32 R0, R0, R7, 0x1, P0 ;  /* 0x0000000700007211 */ /* 0x000fe200000f0eff */
[C---:B------:R-:W-:Y:S01]  /*01e0*/  IMAD.SHL.U32 R8, R5.reuse, 0x4, RZ ;  /* 0x0000000405087824 */ /* 0x040fe200078e00ff */
[----:B------:R-:W-:Y:S01]  /*01f0*/  ISETP.GE.U32.AND P4, PT, R4, 0x19, PT ;  /* 0x000000190400780c */ /* 0x000fe20003f86070 */
[----:B------:R-:W1:Y:S01]  /*0200*/  LDC.64 R6, c[0x0][0x218] ;  /* 0x00008600ff067b82 */ /* 0x000e620000000a00 */
[----:B------:R-:W-:-:S02]  /*0210*/  SHF.L.U64.HI R0, R5, 0x2, R0 ;  /* 0x0000000205007819 */ /* 0x000fc40000010200 */
[----:B------:R-:W-:Y:S02]  /*0220*/  IADD3 R10, P5, R8, UR4, RZ ;  /* 0x00000004080a7c10 */ /* 0x000fe4000ffbe0ff */
[----:B------:R-:W-:Y:S02]  /*0230*/  ISETP.GE.U32.AND P3, PT, R2, 0x19, PT ;  /* 0x000000190200780c */ /* 0x000fe40003f66070 */
[----:B------:R-:W-:Y:S02]  /*0240*/  IADD3.X R11, R0, UR5, RZ, P5, !PT ;  /* 0x00000005000b7c10 */ /* 0x000fe4000affe4ff */
[----:B------:R-:W-:Y:S02]  /*0250*/  CS2R R18, SRZ ;  /* 0x0000000000127805 */ /* 0x000fe4000001ff00 */
[----:B------:R-:W-:Y:S02]  /*0260*/  IADD3 R4, P5, R8, UR6, RZ ;  /* 0x0000000608047c10 */ /* 0x000fe4000ffbe0ff */
[----:B------:R-:W-:-:S02]  /*0270*/  CS2R R20, SRZ ;  /* 0x0000000000147805 */ /* 0x000fc4000001ff00 */
[----:B------:R-:W-:Y:S01]  /*0280*/  IADD3 R2, P6, R8, UR8, RZ ;  /* 0x0000000808027c10 */ /* 0x000fe2000ffde0ff */
[----:B------:R-:W-:Y:S01]  /*0290*/  ULDC.64 UR4, c[0x0][0x208] ;  /* 0x0000820000047ab9 */ /* 0x000fe20000000a00 */
[----:B------:R-:W-:Y:S01]  /*02a0*/  ISETP.GE.AND P0, PT, R3, 0x1c, PT ;  /* 0x0000001c0300780c */ /* 0x000fe20003f06270 */
[----:B------:R-:W2:Y:S01]  /*02b0*/  @!P1 LDG.E R15, desc[UR4][R10.64+-0x4e00] ;  /* 0xffb200040a0f9981 */ /* 0x000ea2000c1e1900 */
[----:B------:R-:W-:Y:S01]  /*02c0*/  IADD3.X R5, R0, UR7, RZ, P5, !PT ;  /* 0x0000000700057c10 */ /* 0x000fe2000affe4ff */
[----:B------:R-:W-:Y:S01]  /*02d0*/  ULDC.64 UR6, c[0x0][0x238] ;  /* 0x00008e0000067ab9 */ /* 0x000fe20000000a00 */
[----:B------:R-:W-:Y:S01]  /*02e0*/  IADD3.X R3, R0, UR9, RZ, P6, !PT ;  /* 0x0000000900037c10 */ /* 0x000fe2000b7fe4ff */
[----:B------:R3:W4:Y:S01]  /*02f0*/  @P2 LDG.E R16, desc[UR4][R10.64+-0x6700] ;  /* 0xff9900040a102981 */ /* 0x000722000c1e1900 */
[----:B------:R-:W-:-:S03]  /*0300*/  IADD3 R8, P5, R8, UR6, RZ ;  /* 0x0000000608087c10 */ /* 0x000fc6000ffbe0ff */
[----:B------:R-:W5:Y:S01]  /*0310*/  @P2 LDG.E R18, desc[UR4][R4.64+-0x6700] ;  /* 0xff99000404122981 */ /* 0x000f62000c1e1900 */
[----:B------:R-:W-:Y:S01]  /*0320*/  IADD3.X R9, R0, UR7, RZ, P5, !PT ;  /* 0x0000000700097c10 */ /* 0x000fe2000affe4ff */
[----:B------:R-:W-:Y:S02]  /*0330*/  IMAD.MOV.U32 R0, RZ, RZ, RZ ;  /* 0x000000ffff007224 */ /* 0x000fe400078e00ff */
[----:B------:R-:W5:Y:S01]  /*0340*/  @P2 LDG.E R21, desc[UR4][R2.64+-0x6700] ;  /* 0xff99000402152981 */ /* 0x000f62000c1e1900 */
[----:B------:R-:W-:Y:S01]  /*0350*/  LOP3.LUT R22, R12, 0xffffe000, RZ, 0xc0, !PT ;  /* 0xffffe0000c167812 */ /* 0x000fe200078ec0ff */
[----:B---3--:R-:W3:Y:S01]  /*0360*/  LDC.64 R10, c[0x0][0x240] ;  /* 0x00009000ff0a7b82 */ /* 0x008ee20000000a00 */
[----:B------:R-:W-:Y:S01]  /*0370*/  IMAD.MOV.U32 R12, RZ, RZ, RZ ;  /* 0x000000ffff0c7224 */ /* 0x000fe200078e00ff */
[----:B------:R-:W5:Y:S02]  /*0380*/  @!P1 LDG.E R19, desc[UR4][R4.64+-0x4e00] ;  /* 0xffb2000404139981 */ /* 0x000f64000c1e1900 */
[----:B------:R-:W-:-:S02]  /*0390*/  IMAD.IADD R24, R13, 0x1, -R22 ;  /* 0x000000010d187824 */ /* 0x000fc400078e0a16 */
[----:B------:R-:W5:Y:S04]  /*03a0*/  @!P1 LDG.E R20, desc[UR4][R2.64+-0x4e00] ;  /* 0xffb2000402149981 */ /* 0x000f68000c1e1900 */
[----:B------:R-:W5:Y:S01]  /*03b0*/  @P2 LDG.E R0, desc[UR4][R8.64+-0x6700] ;  /* 0xff99000408002981 */ /* 0x000f62000c1e1900 */
[----:B------:R-:W-:-:S03]  /*03c0*/  IMAD R25, R17, 0x700, R24 ;  /* 0x0000070011197824 */ /* 0x000fc600078e0218 */
[----:B------:R1:W5:Y:S01]  /*03d0*/  @!P4 LDG.E R14, desc[UR4][R2.64+-0x3500] ;  /* 0xffcb0004020ec981 */ /* 0x000362000c1e1900 */
[----:B------:R-:W-:-:S03]  /*03e0*/  IMAD.MOV.U32 R22, RZ, RZ, RZ ;  /* 0x000000ffff167224 */ /* 0x000fc600078e00ff */
[----:B------:R-:W5:Y:S01]  /*03f0*/  @!P4 LDG.E R12, desc[UR4][R4.64+-0x3500] ;  /* 0xffcb0004040cc981 */ /* 0x000f62000c1e1900 */
[----:B-1----:R-:W-:-:S03]  /*0400*/  IMAD.WIDE R24, R25, 0x4, R6 ;  /* 0x0000000419187825 */ /* 0x002fc600078e0206 */
[----:B------:R1:W5:Y:S01]  /*0410*/  @!P3 LDG.E R22, desc[UR4][R4.64+-0x1c00] ;  /* 0xffe400040416b981 */ /* 0x000362000c1e1900 */
[----:B------:R-:W-:Y:S01]  /*0420*/  IMAD.MOV.U32 R6, RZ, RZ, RZ ;  /* 0x000000ffff067224 */ /* 0x000fe200078e00ff */
[----:B0-----:R-:W0:Y:S01]  /*0430*/  LDC.64 R2, c[0x0][0x210] ;  /* 0x00008400ff027b82 */ /* 0x001e220000000a00 */
[----:B---3--:R-:W-:-:S04]  /*0440*/  IMAD.WIDE R10, R13, 0x4, R10 ;  /* 0x000000040d0a7825 */ /* 0x008fc800078e020a */
[----:B------:R-:W3:Y:S04]  /*0450*/  @!P0 LDG.E R6, desc[UR4][R24.64] ;  /* 0x0000000418068981 */ /* 0x000ee8000c1e1900 */
[----:B------:R-:W3:Y:S01]  /*0460*/  LDG.E R7, desc[UR4][R10.64] ;  /* 0x000000040a077981 */ /* 0x000ee2000c1e1900 */
[----:B0-----:R-:W-:Y:S01]  /*0470*/  IMAD.WIDE R2, R13, 0x4, R2 ;  /* 0x000000040d027825 */ /* 0x001fe200078e0202 */
[----:B--2---:R-:W-:Y:S02]  /*0480*/  SEL R15, R15, RZ, !P1 ;  /* 0x000000ff0f0f7207 */ /* 0x004fe40004800000 */
[----:B----4-:R-:W-:Y:S02]  /*0490*/  SEL R16, R16, RZ, P2 ;  /* 0x000000ff10107207 */ /* 0x010fe40001000000 */
[----:B-----5:R-:W-:-:S02]  /*04a0*/  SEL R18, R18, RZ, P2 ;  /* 0x000000ff12127207 */ /* 0x020fc40001000000 */
[----:B------:R-:W-:Y:S02]  /*04b0*/  SEL R21, R21, RZ, P2 ;  /* 0x000000ff15157207 */ /* 0x000fe40001000000 */
[----:B------:R-:W-:-:S03]  /*04c0*/  SEL R19, R19, RZ, !P1 ;  /* 0x000000ff13137207 */ /* 0x000fc60004800000 */
[----:B------:R-:W-:Y:S01]  /*04d0*/  FADD R21, R18, R21 ;  /* 0x0000001512157221 */ /* 0x000fe20000000000 */
[----:B------:R-:W-:-:S03]  /*04e0*/  SEL R20, R20, RZ, !P1 ;  /* 0x000000ff14147207 */ /* 0x000fc60004800000 */
[----:B------:R-:W-:Y:S01]  /*04f0*/  FADD R21, R21, R16 ;  /* 0x0000001015157221 */ /* 0x000fe20000000000 */
[----:B------:R-:W-:Y:S01]  /*0500*/  SEL R0, R0, RZ, P2 ;  /* 0x000000ff00007207 */ /* 0x000fe20001000000 */
[----:B------:R-:W-:Y:S01]  /*0510*/  FADD R20, R19, R20 ;  /* 0x0000001413147221 */ /* 0x000fe20000000000 */
[----:B------:R-:W-:-:S03]  /*0520*/  SEL R14, R14, RZ, !P4 ;  /* 0x000000ff0e0e7207 */ /* 0x000fc60006000000 */
[----:B------:R-:W-:Y:S01]  /*0530*/  FADD R0, R21, R0 ;  /* 0x0000000015007221 */ /* 0x000fe20000000000 */
[----:B------:R-:W-:Y:S01]  /*0540*/  FADD R15, R20, R15 ;  /* 0x0000000f140f7221 */ /* 0x000fe20000000000 */
[----:B-1----:R-:W-:-:S03]  /*0550*/  SEL R5, R12, RZ, !P4 ;  /* 0x000000ff0c057207 */ /* 0x002fc60006000000 */
[----:B------:R-:W-:Y:S02]  /*0560*/  @P1 FSEL R15, R0, RZ, P2 ;  /* 0x000000ff000f1208 */ /* 0x000fe40001000000 */
[----:B------:R-:W-:Y:S01]  /*0570*/  SEL R22, R22, RZ, !P3 ;  /* 0x000000ff16167207 */ /* 0x000fe20005800000 */
[----:B------:R-:W-:-:S05]  /*0580*/  FADD R14, R5, R14 ;  /* 0x0000000e050e7221 */ /* 0x000fca0000000000 */
[----:B------:R-:W-:Y:S02]  /*0590*/  @P3 FSEL R22, R14, R15, !P4 ;  /* 0x0000000f0e163208 */ /* 0x000fe40006000000 */
[----:B---3--:R-:W-:-:S04]  /*05a0*/  SEL R5, R6, RZ, !P0 ;  /* 0x000000ff06057207 */ /* 0x008fc80004000000 */
[----:B------:R-:W-:-:S05]  /*05b0*/  FSEL R22, R5, R22, !P0 ;  /* 0x0000001605167208 */ /* 0x000fca0004000000 */
[----:B------:R-:W-:-:S05]  /*05c0*/  FADD R7, R7, R22 ;  /* 0x0000001607077221 */ /* 0x000fca0000000000 */
[----:B------:R-:W-:Y:S01]  /*05d0*/  STG.E desc[UR4][R2.64], R7 ;  /* 0x0000000702007986 */ /* 0x000fe2000c101904 */
[----:B------:R-:W-:Y:S05]  /*05e0*/  EXIT ;  /* 0x000000000000794d */ /* 0x000fea0003800000 */
.L_x_0:
[----:B------:R-:W-:-:S00]  /*05f0*/  BRA `(.L_x_0) ;  /* 0xfffffffc00fc7947 */ /* 0x000fc0000383ffff */
[----:B------:R-:W-:-:S00]  /*0600*/  NOP ;  /* 0x0000000000007918 */ /* 0x000fc00000000000 */
[----:B------:R-:W-:-:S00]  /*0610*/  NOP ;  /* 0x0000000000007918 */ /* 0x000fc00000000000 */
[----:B------:R-:W-:-:S00]  /*0620*/  NOP ;  /* 0x0000000000007918 */ /* 0x000fc00000000000 */
[----:B------:R-:W-:-:S00]  /*0630*/  NOP ;  /* 0x0000000000007918 */ /* 0x000fc00000000000 */
[----:B------:R-:W-:-:S00]  /*0640*/  NOP ;  /* 0x0000000000007918 */ /* 0x000fc00000000000 */
[----:B------:R-:W-:-:S00]  /*0650*/  NOP ;  /* 0x0000000000007918 */ /* 0x000fc00000000000 */
[----:B------:R-:W-:-:S00]  /*0660*/  NOP ;  /* 0x0000000000007918 */ /* 0x000fc00000000000 */
[----:B------:R-:W-:-:S00]  /*0670*/  NOP ;  /* 0x0000000000007918 */ /* 0x000fc00000000000 */
.L_x_1:


//--------------------- .nv.constant0.triton_poi_fused_add_cat_12 --------------------------
	.section	.nv.constant0.triton_poi_fused_add_cat_12,"a",@progbits
	.sectionflags	@""
	.align	4
.nv.constant0.triton_poi_fused_add_cat_12:
	.zero		588
